	.headerflags	@"EF_CUDA_TEXMODE_UNIFIED EF_CUDA_64BIT_ADDRESS EF_CUDA_SM86 EF_CUDA_VIRTUAL_SM(EF_CUDA_SM86)"
	.elftype	@"ET_EXEC"


//--------------------- .nv.info                  --------------------------
	.section	.nv.info,"",@"SHT_CUDA_INFO"
	.align	4


	//----- nvinfo : EIATTR_REGCOUNT
	.align		4
        /*0000*/ 	.byte	0x04, 0x2f
        /*0002*/ 	.short	(.L_1 - .L_0)
	.align		4
.L_0:
        /*0004*/ 	.word	index@(triton_poi_fused_relu_6)
        /*0008*/ 	.word	0x0000000e


	//----- nvinfo : EIATTR_FRAME_SIZE
	.align		4
.L_1:
        /*000c*/ 	.byte	0x04, 0x11
        /*000e*/ 	.short	(.L_3 - .L_2)
	.align		4
.L_2:
        /*0010*/ 	.word	index@(triton_poi_fused_relu_6)
        /*0014*/ 	.word	0x00000000


	//----- nvinfo : EIATTR_MIN_STACK_SIZE
	.align		4
.L_3:
        /*0018*/ 	.byte	0x04, 0x12
        /*001a*/ 	.short	(.L_5 - .L_4)
	.align		4
.L_4:
        /*001c*/ 	.word	index@(triton_poi_fused_relu_6)
        /*0020*/ 	.word	0x00000000
.L_5:


//--------------------- .nv.info.triton_poi_fused_relu_6 --------------------------
	.section	.nv.info.triton_poi_fused_relu_6,"",@"SHT_CUDA_INFO"
	.sectionflags	@""
	.align	4


	//----- nvinfo : EIATTR_CUDA_API_VERSION
	.align		4
        /*0000*/ 	.byte	0x04, 0x37
        /*0002*/ 	.short	(.L_7 - .L_6)
.L_6:
        /*0004*/ 	.word	0x00000080


	//----- nvinfo : EIATTR_SW2861232_WAR
	.align		4
.L_7:
        /*0008*/ 	.byte	0x01, 0x35
	.zero		2


	//----- nvinfo : EIATTR_PARAM_CBANK
	.align		4
        /*000c*/ 	.byte	0x04, 0x0a
        /*000e*/ 	.short	(.L_9 - .L_8)
	.align		4
.L_8:
        /*0010*/ 	.word	index@(.nv.constant0.triton_poi_fused_relu_6)
        /*0014*/ 	.short	0x0160
        /*0016*/ 	.short	0x0018


	//----- nvinfo : EIATTR_CBANK_PARAM_SIZE
	.align		4
.L_9:
        /*0018*/ 	.byte	0x03, 0x19
        /*001a*/ 	.short	0x0018


	//----- nvinfo : EIATTR_KPARAM_INFO
	.align		4
        /*001c*/ 	.byte	0x04, 0x17
        /*001e*/ 	.short	(.L_11 - .L_10)
.L_10:
        /*0020*/ 	.word	0x00000000
        /*0024*/ 	.short	0x0002
        /*0026*/ 	.short	0x0010
        /*0028*/ 	.byte	0x00, 0xf4, 0x21, 0x00


	//----- nvinfo : EIATTR_KPARAM_INFO
	.align		4
.L_11:
        /*002c*/ 	.byte	0x04, 0x17
        /*002e*/ 	.short	(.L_13 - .L_12)
.L_12:
        /*0030*/ 	.word	0x00000000
        /*0034*/ 	.short	0x0001
        /*0036*/ 	.short	0x0008
        /*0038*/ 	.byte	0x00, 0xf0, 0x11, 0x00


	//----- nvinfo : EIATTR_KPARAM_INFO
	.align		4
.L_13:
        /*003c*/ 	.byte	0x04, 0x17
        /*003e*/ 	.short	(.L_15 - .L_14)
.L_14:
        /*0040*/ 	.word	0x00000000
        /*0044*/ 	.short	0x0000
        /*0046*/ 	.short	0x0000
        /*0048*/ 	.byte	0x00, 0xf4, 0x21, 0x00


	//----- nvinfo : EIATTR_MAXREG_COUNT
	.align		4
.L_15:
        /*004c*/ 	.byte	0x03, 0x1b
        /*004e*/ 	.short	0x00ff


	//----- nvinfo : EIATTR_EXIT_INSTR_OFFSETS
	.align		4
        /*0050*/ 	.byte	0x04, 0x1c
        /*0052*/ 	.short	(.L_17 - .L_16)


	//   ....[0]....
.L_16:
        /*0054*/ 	.word	0x000001d0


	//----- nvinfo : EIATTR_REQNTID
	.align		4
.L_17:
        /*0058*/ 	.byte	0x04, 0x10
        /*005a*/ 	.short	(.L_19 - .L_18)
.L_18:
        /*005c*/ 	.word	0x00000080
        /*0060*/ 	.word	0x00000001
        /*0064*/ 	.word	0x00000001
.L_19:


//--------------------- .nv.callgraph             --------------------------
	.section	.nv.callgraph,"",@"SHT_CUDA_CALLGRAPH"
	.align	4
	.sectionentsize	8
	.align		4
        /*0000*/ 	.word	0x00000000
	.align		4
        /*0004*/ 	.word	0xffffffff
	.align		4
        /*0008*/ 	.word	0x00000000
	.align		4
        /*000c*/ 	.word	0xfffffffe
	.align		4
        /*0010*/ 	.word	0x00000000
	.align		4
        /*0014*/ 	.word	0xfffffffd
	.align		4
        /*0018*/ 	.word	0x00000000
	.align		4
        /*001c*/ 	.word	0xfffffffc


//--------------------- .nv.rel.action            --------------------------
	.section	.nv.rel.action,"",@"SHT_CUDA_RELOCINFO"
	.align	8
	.sectionentsize	8
        /*0000*/ 	.byte	0x73, 0x00, 0x00, 0x00, 0x00, 0x00, 0x00, 0x00, 0x00, 0x00, 0x00, 0x11, 0x25, 0x00, 0x05, 0x36


//--------------------- .nv.constant0.triton_poi_fused_relu_6 --------------------------
	.section	.nv.constant0.triton_poi_fused_relu_6,"a",@progbits
	.sectionflags	@""
	.align	4
.nv.constant0.triton_poi_fused_relu_6:
	.zero		376


//--------------------- .text.triton_poi_fused_relu_6 --------------------------
	.section	.text.triton_poi_fused_relu_6,"ax",@progbits
	.sectioninfo	@"SHI_REGISTERS=14"
	.align	128
        .global         triton_poi_fused_relu_6
        .type           triton_poi_fused_relu_6,@function
        .size           triton_poi_fused_relu_6,(.L_x_1 - triton_poi_fused_relu_6)
        .other          triton_poi_fused_relu_6,@"STO_CUDA_ENTRY STV_DEFAULT"
triton_poi_fused_relu_6:
.text.triton_poi_fused_relu_6:
[----:B------:R-:W-:Y:S02]  /*0000*/  IMAD.MOV.U32 R1, RZ, RZ, c[0x0][0x28] ;  /* 0x00000a00ff017624 */ /* 0x000fe400078e00ff */
[----:B------:R-:W0:Y:S01]  /*0010*/  S2R R0, SR_TID.X ;  /* 0x0000000000007919 */ /* 0x000e220000002100 */
[----:B------:R-:W-:Y:S01]  /*0020*/  IMAD.MOV.U32 R5, RZ, RZ, 0x4 ;  /* 0x00000004ff057424 */ /* 0x000fe200078e00ff */
[----:B------:R-:W-:Y:S02]  /*0030*/  ULDC.64 UR4, c[0x0][0x118] ;  /* 0x0000460000047ab9 */ /* 0x000fe40000000a00 */
[----:B------:R-:W1:Y:S01]  /*0040*/  S2R R3, SR_CTAID.X ;  /* 0x0000000000037919 */ /* 0x000e620000002500 */
[----:B0-----:R-:W-:-:S05]  /*0050*/  IMAD.SHL.U32 R0, R0, 0x4, RZ ;  /* 0x0000000400007824 */ /* 0x001fca00078e00ff */
[----:B------:R-:W-:-:S05]  /*0060*/  LOP3.LUT R0, R0, 0x1fc, RZ, 0xc0, !PT ;  /* 0x000001fc00007812 */ /* 0x000fca00078ec0ff */
[----:B-1----:R-:W-:-:S04]  /*0070*/  IMAD R0, R3, 0x400, R0 ;  /* 0x0000040003007824 */ /* 0x002fc800078e0200 */
[----:B------:R-:W-:-:S05]  /*0080*/  IMAD.WIDE R2, R0, R5, c[0x0][0x160] ;  /* 0x0000580000027625 */ /* 0x000fca00078e0205 */
[----:B------:R-:W2:Y:S04]  /*0090*/  LDG.E.128 R4, [R2.64] ;  /* 0x0000000402047981 */ /* 0x000ea8000c1e1d00 */
[----:B------:R-:W3:Y:S01]  /*00a0*/  LDG.E.128 R8, [R2.64+0x800] ;  /* 0x0008000402087981 */ /* 0x000ee2000c1e1d00 */
[C---:B--2---:R-:W-:Y:S02]  /*00b0*/  FSETP.GEU.AND P6, PT, R4.reuse, RZ, PT ;  /* 0x000000ff0400720b */ /* 0x044fe40003fce000 */
[----:B------:R-:W-:Y:S02]  /*00c0*/  FSETP.GEU.AND P5, PT, R5, RZ, PT ;  /* 0x000000ff0500720b */ /* 0x000fe40003fae000 */
[----:B------:R-:W-:Y:S02]  /*00d0*/  FSEL R4, R4, RZ, P6 ;  /* 0x000000ff04047208 */ /* 0x000fe40003000000 */
[----:B------:R-:W-:-:S02]  /*00e0*/  FSETP.GEU.AND P4, PT, R6, RZ, PT ;  /* 0x000000ff0600720b */ /* 0x000fc40003f8e000 */
[----:B------:R-:W-:Y:S02]  /*00f0*/  FSETP.GEU.AND P3, PT, R7, RZ, PT ;  /* 0x000000ff0700720b */ /* 0x000fe40003f6e000 */
[----:B---3--:R-:W-:Y:S02]  /*0100*/  FSETP.GEU.AND P2, PT, R8, RZ, PT ;  /* 0x000000ff0800720b */ /* 0x008fe40003f4e000 */
[----:B------:R-:W-:Y:S02]  /*0110*/  FSETP.GEU.AND P1, PT, R9, RZ, PT ;  /* 0x000000ff0900720b */ /* 0x000fe40003f2e000 */
[----:B------:R-:W-:Y:S02]  /*0120*/  FSETP.GEU.AND P0, PT, R10, RZ, PT ;  /* 0x000000ff0a00720b */ /* 0x000fe40003f0e000 */
[----:B------:R-:W-:Y:S02]  /*0130*/  FSETP.GEU.AND P6, PT, R11, RZ, PT ;  /* 0x000000ff0b00720b */ /* 0x000fe40003fce000 */
[----:B------:R-:W-:-:S02]  /*0140*/  FSEL R5, R5, RZ, P5 ;  /* 0x000000ff05057208 */ /* 0x000fc40002800000 */
[----:B------:R-:W-:Y:S02]  /*0150*/  FSEL R6, R6, RZ, P4 ;  /* 0x000000ff06067208 */ /* 0x000fe40002000000 */
[----:B------:R-:W-:Y:S02]  /*0160*/  FSEL R7, R7, RZ, P3 ;  /* 0x000000ff07077208 */ /* 0x000fe40001800000 */
[----:B------:R-:W-:Y:S02]  /*0170*/  FSEL R8, R8, RZ, P2 ;  /* 0x000000ff08087208 */ /* 0x000fe40001000000 */
[----:B------:R-:W-:Y:S01]  /*0180*/  FSEL R9, R9, RZ, P1 ;  /* 0x000000ff09097208 */ /* 0x000fe20000800000 */
[----:B------:R-:W-:Y:S01]  /*0190*/  STG.E.128 [R2.64], R4 ;  /* 0x0000000402007986 */ /* 0x000fe2000c101d04 */
[----:B------:R-:W-:Y:S02]  /*01a0*/  FSEL R10, R10, RZ, P0 ;  /* 0x000000ff0a0a7208 */ /* 0x000fe40000000000 */
[----:B------:R-:W-:-:S05]  /*01b0*/  FSEL R11, R11, RZ, P6 ;  /* 0x000000ff0b0b7208 */ /* 0x000fca0003000000 */
[----:B------:R-:W-:Y:S01]  /*01c0*/  STG.E.128 [R2.64+0x800], R8 ;  /* 0x0008000802007986 */ /* 0x000fe2000c101d04 */
[----:B------:R-:W-:Y:S05]  /*01d0*/  EXIT ;  /* 0x000000000000794d */ /* 0x000fea0003800000 */
.L_x_0:
[----:B------:R-:W-:-:S00]  /*01e0*/  BRA `(.L_x_0) ;  /* 0xfffffff000007947 */ /* 0x000fc0000383ffff */
[----:B------:R-:W-:-:S00]  /*01f0*/  NOP ;  /* 0x0000000000007918 */ /* 0x000fc00000000000 */
        /* <DEDUP_REMOVED lines=8> */
.L_x_1:
